//
// Generated by NVIDIA NVVM Compiler
//
// Compiler Build ID: CL-36424714
// Cuda compilation tools, release 13.0, V13.0.88
// Based on NVVM 20.0.0
//

.version 9.0
.target sm_100
.address_size 64

	// .globl	_Z4prodPPiS_S_
// _ZZ4prodPPiS_S_E3tmp has been demoted

.visible .entry _Z4prodPPiS_S_(
	.param .u64 .ptr .align 1 _Z4prodPPiS_S__param_0,
	.param .u64 .ptr .align 1 _Z4prodPPiS_S__param_1,
	.param .u64 .ptr .align 1 _Z4prodPPiS_S__param_2
)
{
	.reg .pred 	%p<2>;
	.reg .b32 	%r<33>;
	.reg .b64 	%rd<17>;
	// demoted variable
	.shared .align 4 .b8 _ZZ4prodPPiS_S_E3tmp[64];
	ld.param.u64 	%rd2, [_Z4prodPPiS_S__param_0];
	ld.param.u64 	%rd3, [_Z4prodPPiS_S__param_1];
	ld.param.u64 	%rd1, [_Z4prodPPiS_S__param_2];
	cvta.to.global.u64 	%rd4, %rd3;
	cvta.to.global.u64 	%rd5, %rd2;
	mov.u32 	%r3, %ctaid.y;
	mov.u32 	%r4, %ntid.y;
	mov.u32 	%r5, %tid.y;
	mad.lo.s32 	%r6, %r3, %r4, %r5;
	shl.b32 	%r1, %r6, 1;
	mov.u32 	%r7, %ctaid.x;
	mov.u32 	%r8, %ntid.x;
	mov.u32 	%r9, %tid.x;
	mad.lo.s32 	%r10, %r7, %r8, %r9;
	shl.b32 	%r11, %r10, 1;
	mul.wide.u32 	%rd6, %r1, 8;
	add.s64 	%rd7, %rd5, %rd6;
	ld.global.u64 	%rd8, [%rd7];
	mul.wide.s32 	%rd9, %r11, 4;
	add.s64 	%rd10, %rd8, %rd9;
	ld.u32 	%r12, [%rd10];
	add.s64 	%rd11, %rd4, %rd9;
	ld.global.u32 	%r13, [%rd11];
	mul.lo.s32 	%r14, %r13, %r12;
	ld.u32 	%r15, [%rd10+4];
	ld.global.u32 	%r16, [%rd11+4];
	mad.lo.s32 	%r17, %r16, %r15, %r14;
	shl.b32 	%r18, %r6, 3;
	mov.u32 	%r19, _ZZ4prodPPiS_S_E3tmp;
	add.s32 	%r2, %r19, %r18;
	st.shared.u32 	[%r2], %r17;
	ld.global.u64 	%rd12, [%rd7+8];
	add.s64 	%rd13, %rd12, %rd9;
	ld.u32 	%r20, [%rd13];
	mul.lo.s32 	%r21, %r13, %r20;
	ld.u32 	%r22, [%rd13+4];
	mad.lo.s32 	%r23, %r16, %r22, %r21;
	st.shared.u32 	[%r2+4], %r23;
	bar.sync 	0;
	or.b32  	%r24, %r9, %r5;
	setp.ne.s32 	%p1, %r24, 0;
	@%p1 bra 	$L__BB0_2;
	cvta.to.global.u64 	%rd14, %rd1;
	mul.wide.u32 	%rd15, %r1, 4;
	add.s64 	%rd16, %rd14, %rd15;
	ld.shared.u32 	%r25, [%r2];
	atom.global.add.u32 	%r26, [%rd16], %r25;
	ld.shared.u32 	%r27, [%r2+4];
	atom.global.add.u32 	%r28, [%rd16+4], %r27;
	ld.shared.u32 	%r29, [%r2+8];
	atom.global.add.u32 	%r30, [%rd16+8], %r29;
	ld.shared.u32 	%r31, [%r2+12];
	atom.global.add.u32 	%r32, [%rd16+12], %r31;
$L__BB0_2:
	ret;

}


// ===== COMPILED SASS (sm_100) =====

	.target	sm_100

	.elftype	@"ET_EXEC"


//--------------------- .note.nv.tkinfo           --------------------------
	.section	.note.nv.tkinfo,"",@"SHT_NOTE"
	.sectionflags	@"SHF_NOTE_NV_TKINFO"
	.tkinfo
        /*0018*/ 	.word	0x00000002
        /*0030*/ 	.string	""
        /*0030*/ 	.string	"ptxas"
        /*0030*/ 	.string	"Cuda compilation tools, release 13.0, V13.0.88"
        /*0030*/ 	.string	"Build cuda_13.0.r13.0/compiler.36424714_0"
        /*0030*/ 	.string	"-arch sm_100 -m 64 "



//--------------------- .note.nv.cuinfo           --------------------------
	.section	.note.nv.cuinfo,"",@"SHT_NOTE"
	.sectionflags	@"SHF_NOTE_NV_CUINFO"
        /*0018*/ 	.short	0x0002
        /*001a*/ 	.short	0x0064
        /*001c*/ 	.short	0x0082
	.zero		2


//--------------------- .nv.info                  --------------------------
	.section	.nv.info,"",@"SHT_CUDA_INFO"
	.align	4


	//----- nvinfo : EIATTR_REGCOUNT
	.align		4
        /*0000*/ 	.byte	0x04, 0x2f
        /*0002*/ 	.short	(.L_1 - .L_0)
	.align		4
.L_0:
        /*0004*/ 	.word	index@(_Z4prodPPiS_S_)
        /*0008*/ 	.word	0x00000014


	//----- nvinfo : EIATTR_FRAME_SIZE
	.align		4
.L_1:
        /*000c*/ 	.byte	0x04, 0x11
        /*000e*/ 	.short	(.L_3 - .L_2)
	.align		4
.L_2:
        /*0010*/ 	.word	index@(_Z4prodPPiS_S_)
        /*0014*/ 	.word	0x00000000


	//----- nvinfo : EIATTR_MIN_STACK_SIZE
	.align		4
.L_3:
        /*0018*/ 	.byte	0x04, 0x12
        /*001a*/ 	.short	(.L_5 - .L_4)
	.align		4
.L_4:
        /*001c*/ 	.word	index@(_Z4prodPPiS_S_)
        /*0020*/ 	.word	0x00000000
.L_5:


//--------------------- .nv.compat                --------------------------
	.section	.nv.compat,"",@"SHT_CUDA_COMPAT_INFO"
	.align	4
        /*0000*/ 	.byte	0x02, 0x09, 0x00, 0x00, 0x02, 0x02, 0x01, 0x00, 0x02, 0x05, 0x05, 0x00, 0x03, 0x07, 0x01, 0x01
        /*0010*/ 	.byte	0x02, 0x03, 0x00, 0x00, 0x02, 0x06, 0x01, 0x00, 0x04, 0x0b, 0x08, 0x00, 0x09, 0x00, 0x00, 0x00
        /*0020*/ 	.byte	0x00, 0x00, 0x00, 0x00


//--------------------- .nv.info._Z4prodPPiS_S_   --------------------------
	.section	.nv.info._Z4prodPPiS_S_,"",@"SHT_CUDA_INFO"
	.sectionflags	@""
	.align	4


	//----- nvinfo : EIATTR_CUDA_API_VERSION
	.align		4
        /*0000*/ 	.byte	0x04, 0x37
        /*0002*/ 	.short	(.L_7 - .L_6)
.L_6:
        /*0004*/ 	.word	0x00000082


	//----- nvinfo : EIATTR_KPARAM_INFO
	.align		4
.L_7:
        /*0008*/ 	.byte	0x04, 0x17
        /*000a*/ 	.short	(.L_9 - .L_8)
.L_8:
        /*000c*/ 	.word	0x00000000
        /*0010*/ 	.short	0x0002
        /*0012*/ 	.short	0x0010
        /*0014*/ 	.byte	0x00, 0xf5, 0x21, 0x00


	//----- nvinfo : EIATTR_KPARAM_INFO
	.align		4
.L_9:
        /*0018*/ 	.byte	0x04, 0x17
        /*001a*/ 	.short	(.L_11 - .L_10)
.L_10:
        /*001c*/ 	.word	0x00000000
        /*0020*/ 	.short	0x0001
        /*0022*/ 	.short	0x0008
        /*0024*/ 	.byte	0x00, 0xf5, 0x21, 0x00


	//----- nvinfo : EIATTR_KPARAM_INFO
	.align		4
.L_11:
        /*0028*/ 	.byte	0x04, 0x17
        /*002a*/ 	.short	(.L_13 - .L_12)
.L_12:
        /*002c*/ 	.word	0x00000000
        /*0030*/ 	.short	0x0000
        /*0032*/ 	.short	0x0000
        /*0034*/ 	.byte	0x00, 0xf5, 0x21, 0x00


	//----- nvinfo : EIATTR_SPARSE_MMA_MASK
	.align		4
.L_13:
        /*0038*/ 	.byte	0x03, 0x50
        /*003a*/ 	.short	0x0000


	//----- nvinfo : EIATTR_MAXREG_COUNT
	.align		4
        /*003c*/ 	.byte	0x03, 0x1b
        /*003e*/ 	.short	0x00ff


	//----- nvinfo : EIATTR_NUM_BARRIERS
	.align		4
        /*0040*/ 	.byte	0x02, 0x4c
        /*0042*/ 	.byte	0x01
	.zero		1


	//----- nvinfo : EIATTR_MERCURY_ISA_VERSION
	.align		4
        /*0044*/ 	.byte	0x03, 0x5f
        /*0046*/ 	.short	0x0101


	//----- nvinfo : EIATTR_VRC_CTA_INIT_COUNT
	.align		4
        /*0048*/ 	.byte	0x02, 0x4a
	.zero		1
	.zero		1


	//----- nvinfo : EIATTR_EXIT_INSTR_OFFSETS
	.align		4
        /*004c*/ 	.byte	0x04, 0x1c
        /*004e*/ 	.short	(.L_15 - .L_14)


	//   ....[0]....
.L_14:
        /*0050*/ 	.word	0x00000260


	//   ....[1]....
        /*0054*/ 	.word	0x000002f0


	//----- nvinfo : EIATTR_CBANK_PARAM_SIZE
	.align		4
.L_15:
        /*0058*/ 	.byte	0x03, 0x19
        /*005a*/ 	.short	0x0018


	//----- nvinfo : EIATTR_PARAM_CBANK
	.align		4
        /*005c*/ 	.byte	0x04, 0x0a
        /*005e*/ 	.short	(.L_17 - .L_16)
	.align		4
.L_16:
        /*0060*/ 	.word	index@(.nv.constant0._Z4prodPPiS_S_)
        /*0064*/ 	.short	0x0380
        /*0066*/ 	.short	0x0018


	//----- nvinfo : EIATTR_SW_WAR
	.align		4
.L_17:
        /*0068*/ 	.byte	0x04, 0x36
        /*006a*/ 	.short	(.L_19 - .L_18)
.L_18:
        /*006c*/ 	.word	0x00000008
.L_19:


//--------------------- .nv.callgraph             --------------------------
	.section	.nv.callgraph,"",@"SHT_CUDA_CALLGRAPH"
	.align	4
	.sectionentsize	8
	.align		4
        /*0000*/ 	.word	0x00000000
	.align		4
        /*0004*/ 	.word	0xffffffff
	.align		4
        /*0008*/ 	.word	0x00000000
	.align		4
        /*000c*/ 	.word	0xfffffffe
	.align		4
        /*0010*/ 	.word	0x00000000
	.align		4
        /*0014*/ 	.word	0xfffffffd
	.align		4
        /*0018*/ 	.word	0x00000000
	.align		4
        /*001c*/ 	.word	0xfffffffc


//--------------------- .text._Z4prodPPiS_S_      --------------------------
	.section	.text._Z4prodPPiS_S_,"ax",@progbits
	.align	128
        .global         _Z4prodPPiS_S_
        .type           _Z4prodPPiS_S_,@function
        .size           _Z4prodPPiS_S_,(.L_x_1 - _Z4prodPPiS_S_)
        .other          _Z4prodPPiS_S_,@"STO_CUDA_ENTRY STV_DEFAULT"
_Z4prodPPiS_S_:
.text._Z4prodPPiS_S_:
[----:B------:R-:W-:Y:S01]  /*0000*/  LDC R1, c[0x0][0x37c] ;  /* 0x0000df00ff017b82 */ /* 0x000fe20000000800 */
[----:B------:R-:W0:Y:S07]  /*0010*/  S2R R4, SR_TID.Y ;  /* 0x0000000000047919 */ /* 0x000e2e0000002200 */
[----:B------:R-:W0:Y:S01]  /*0020*/  S2UR UR4, SR_CTAID.Y ;  /* 0x00000000000479c3 */ /* 0x000e220000002600 */
[----:B------:R-:W1:Y:S07]  /*0030*/  LDCU.64 UR6, c[0x0][0x358] ;  /* 0x00006b00ff0677ac */ /* 0x000e6e0008000a00 */
[----:B------:R-:W0:Y:S08]  /*0040*/  LDC R5, c[0x0][0x364] ;  /* 0x0000d900ff057b82 */ /* 0x000e300000000800 */
[----:B------:R-:W2:Y:S08]  /*0050*/  LDC.64 R2, c[0x0][0x380] ;  /* 0x0000e000ff027b82 */ /* 0x000eb00000000a00 */
[----:B------:R-:W3:Y:S01]  /*0060*/  LDC.64 R8, c[0x0][0x388] ;  /* 0x0000e200ff087b82 */ /* 0x000ee20000000a00 */
[----:B0-----:R-:W-:-:S05]  /*0070*/  IMAD R10, R5, UR4, R4 ;  /* 0x00000004050a7c24 */ /* 0x001fca000f8e0204 */
[----:B------:R-:W-:-:S05]  /*0080*/  SHF.L.U32 R0, R10, 0x1, RZ ;  /* 0x000000010a007819 */ /* 0x000fca00000006ff */
[----:B--2---:R-:W-:-:S05]  /*0090*/  IMAD.WIDE.U32 R2, R0, 0x8, R2 ;  /* 0x0000000800027825 */ /* 0x004fca00078e0002 */
[----:B-1----:R-:W2:Y:S01]  /*00a0*/  LDG.E.64 R6, desc[UR6][R2.64] ;  /* 0x0000000602067981 */ /* 0x002ea2000c1e1b00 */
[----:B------:R-:W0:Y:S01]  /*00b0*/  S2UR UR4, SR_CTAID.X ;  /* 0x00000000000479c3 */ /* 0x000e220000002500 */
[----:B------:R-:W0:Y:S07]  /*00c0*/  S2R R5, SR_TID.X ;  /* 0x0000000000057919 */ /* 0x000e2e0000002100 */
[----:B------:R-:W0:Y:S01]  /*00d0*/  LDC R12, c[0x0][0x360] ;  /* 0x0000d800ff0c7b82 */ /* 0x000e220000000800 */
[----:B------:R-:W4:Y:S01]  /*00e0*/  LDG.E.64 R2, desc[UR6][R2.64+0x8] ;  /* 0x0000080602027981 */ /* 0x000f22000c1e1b00 */
[----:B0-----:R-:W-:-:S05]  /*00f0*/  IMAD R11, R12, UR4, R5 ;  /* 0x000000040c0b7c24 */ /* 0x001fca000f8e0205 */
[----:B------:R-:W-:-:S05]  /*0100*/  SHF.L.U32 R11, R11, 0x1, RZ ;  /* 0x000000010b0b7819 */ /* 0x000fca00000006ff */
[----:B---3--:R-:W-:-:S05]  /*0110*/  IMAD.WIDE R8, R11, 0x4, R8 ;  /* 0x000000040b087825 */ /* 0x008fca00078e0208 */
[----:B------:R-:W3:Y:S04]  /*0120*/  LDG.E R13, desc[UR6][R8.64] ;  /* 0x00000006080d7981 */ /* 0x000ee8000c1e1900 */
[----:B------:R-:W5:Y:S01]  /*0130*/  LDG.E R14, desc[UR6][R8.64+0x4] ;  /* 0x00000406080e7981 */ /* 0x000f62000c1e1900 */
[----:B--2---:R-:W-:-:S05]  /*0140*/  IMAD.WIDE R6, R11, 0x4, R6 ;  /* 0x000000040b067825 */ /* 0x004fca00078e0206 */
[----:B------:R-:W3:Y:S04]  /*0150*/  LD.E R12, desc[UR6][R6.64] ;  /* 0x00000006060c7980 */ /* 0x000ee8000c101900 */
[----:B------:R-:W5:Y:S01]  /*0160*/  LD.E R15, desc[UR6][R6.64+0x4] ;  /* 0x00000406060f7980 */ /* 0x000f62000c101900 */
[----:B------:R-:W0:Y:S01]  /*0170*/  S2UR UR5, SR_CgaCtaId ;  /* 0x00000000000579c3 */ /* 0x000e220000008800 */
[----:B------:R-:W-:Y:S02]  /*0180*/  UMOV UR4, 0x400 ;  /* 0x0000040000047882 */ /* 0x000fe40000000000 */
[----:B0-----:R-:W-:-:S06]  /*0190*/  ULEA UR4, UR5, UR4, 0x18 ;  /* 0x0000000405047291 */ /* 0x001fcc000f8ec0ff */
[----:B------:R-:W-:Y:S01]  /*01a0*/  LEA R17, R10, UR4, 0x3 ;  /* 0x000000040a117c11 */ /* 0x000fe2000f8e18ff */
[----:B----4-:R-:W-:-:S04]  /*01b0*/  IMAD.WIDE R10, R11, 0x4, R2 ;  /* 0x000000040b0a7825 */ /* 0x010fc800078e0202 */
[----:B---3--:R-:W-:-:S04]  /*01c0*/  IMAD R12, R12, R13, RZ ;  /* 0x0000000d0c0c7224 */ /* 0x008fc800078e02ff */
[----:B-----5:R-:W-:-:S05]  /*01d0*/  IMAD R12, R15, R14, R12 ;  /* 0x0000000e0f0c7224 */ /* 0x020fca00078e020c */
[----:B------:R0:W-:Y:S04]  /*01e0*/  STS [R17], R12 ;  /* 0x0000000c11007388 */ /* 0x0001e80000000800 */
[----:B------:R-:W2:Y:S04]  /*01f0*/  LD.E R6, desc[UR6][R10.64] ;  /* 0x000000060a067980 */ /* 0x000ea8000c101900 */
[----:B------:R-:W3:Y:S01]  /*0200*/  LD.E R7, desc[UR6][R10.64+0x4] ;  /* 0x000004060a077980 */ /* 0x000ee2000c101900 */
[----:B------:R-:W-:Y:S01]  /*0210*/  LOP3.LUT P0, RZ, R5, R4, RZ, 0xfc, !PT ;  /* 0x0000000405ff7212 */ /* 0x000fe2000780fcff */
[----:B--2---:R-:W-:-:S04]  /*0220*/  IMAD R13, R13, R6, RZ ;  /* 0x000000060d0d7224 */ /* 0x004fc800078e02ff */
[----:B---3--:R-:W-:-:S05]  /*0230*/  IMAD R14, R14, R7, R13 ;  /* 0x000000070e0e7224 */ /* 0x008fca00078e020d */
[----:B------:R0:W-:Y:S01]  /*0240*/  STS [R17+0x4], R14 ;  /* 0x0000040e11007388 */ /* 0x0001e20000000800 */
[----:B------:R-:W-:Y:S06]  /*0250*/  BAR.SYNC.DEFER_BLOCKING 0x0 ;  /* 0x0000000000007b1d */ /* 0x000fec0000010000 */
[----:B------:R-:W-:Y:S05]  /*0260*/  @P0 EXIT ;  /* 0x000000000000094d */ /* 0x000fea0003800000 */
[----:B------:R-:W1:Y:S01]  /*0270*/  LDS.64 R4, [R17] ;  /* 0x0000000011047984 */ /* 0x000e620000000a00 */
[----:B------:R-:W2:Y:S03]  /*0280*/  LDC.64 R2, c[0x0][0x390] ;  /* 0x0000e400ff027b82 */ /* 0x000ea60000000a00 */
[----:B------:R-:W3:Y:S01]  /*0290*/  LDS.64 R6, [R17+0x8] ;  /* 0x0000080011067984 */ /* 0x000ee20000000a00 */
[----:B--2---:R-:W-:-:S05]  /*02a0*/  IMAD.WIDE.U32 R2, R0, 0x4, R2 ;  /* 0x0000000400027825 */ /* 0x004fca00078e0002 */
[----:B-1----:R-:W-:Y:S04]  /*02b0*/  REDG.E.ADD.STRONG.GPU desc[UR6][R2.64], R4 ;  /* 0x000000040200798e */ /* 0x002fe8000c12e106 */
[----:B------:R-:W-:Y:S04]  /*02c0*/  REDG.E.ADD.STRONG.GPU desc[UR6][R2.64+0x4], R5 ;  /* 0x000004050200798e */ /* 0x000fe8000c12e106 */
[----:B---3--:R-:W-:Y:S04]  /*02d0*/  REDG.E.ADD.STRONG.GPU desc[UR6][R2.64+0x8], R6 ;  /* 0x000008060200798e */ /* 0x008fe8000c12e106 */
[----:B------:R-:W-:Y:S01]  /*02e0*/  REDG.E.ADD.STRONG.GPU desc[UR6][R2.64+0xc], R7 ;  /* 0x00000c070200798e */ /* 0x000fe2000c12e106 */
[----:B------:R-:W-:Y:S05]  /*02f0*/  EXIT ;  /* 0x000000000000794d */ /* 0x000fea0003800000 */
.L_x_0:
[----:B------:R-:W-:-:S00]  /*0300*/  BRA `(.L_x_0) ;  /* 0xfffffffc00fc7947 */ /* 0x000fc0000383ffff */
[----:B------:R-:W-:-:S00]  /*0310*/  NOP ;  /* 0x0000000000007918 */ /* 0x000fc00000000000 */
        /* <DEDUP_REMOVED lines=14> */
.L_x_1:


//--------------------- .nv.shared._Z4prodPPiS_S_ --------------------------
	.section	.nv.shared._Z4prodPPiS_S_,"aw",@nobits
	.sectionflags	@""
	.align	4
.nv.shared._Z4prodPPiS_S_:
	.zero		1088


//--------------------- .nv.shared.reserved.0     --------------------------
	.section	.nv.shared.reserved.0,"aw",@nobits
	.weak		__nv_reservedSMEM_offset_0_alias
	.size		__nv_reservedSMEM_offset_0_alias, 0, 64
	.other		__nv_reservedSMEM_offset_0_alias,@"STO_CUDA_RESERVED_SHARED STV_DEFAULT"
__nv_reservedSMEM_offset_0_alias:
	.zero		0
	.zero		64


//--------------------- .nv.constant0._Z4prodPPiS_S_ --------------------------
	.section	.nv.constant0._Z4prodPPiS_S_,"a",@progbits
	.sectionflags	@""
	.align	4
.nv.constant0._Z4prodPPiS_S_:
	.zero		920


//--------------------- SYMBOLS --------------------------

	.type		.nv.reservedSmem.offset0,@object
	.size		.nv.reservedSmem.offset0,0x4
	.type		.nv.reservedSmem.cap,@object
	.size		.nv.reservedSmem.cap,0x4
